//
// Generated by NVIDIA NVVM Compiler
//
// Compiler Build ID: CL-36424714
// Cuda compilation tools, release 13.0, V13.0.88
// Based on NVVM 20.0.0
//

.version 9.0
.target sm_100
.address_size 64

	// .globl	_Z8multiplyPiS_S_i
.extern .shared .align 16 .b8 array[];

.visible .entry _Z8multiplyPiS_S_i(
	.param .u64 .ptr .align 1 _Z8multiplyPiS_S_i_param_0,
	.param .u64 .ptr .align 1 _Z8multiplyPiS_S_i_param_1,
	.param .u64 .ptr .align 1 _Z8multiplyPiS_S_i_param_2,
	.param .u32 _Z8multiplyPiS_S_i_param_3
)
{
	.reg .pred 	%p<14>;
	.reg .b32 	%r<174>;
	.reg .b64 	%rd<20>;

	ld.param.u64 	%rd5, [_Z8multiplyPiS_S_i_param_0];
	ld.param.u64 	%rd3, [_Z8multiplyPiS_S_i_param_1];
	ld.param.u64 	%rd4, [_Z8multiplyPiS_S_i_param_2];
	ld.param.u32 	%r42, [_Z8multiplyPiS_S_i_param_3];
	cvta.to.global.u64 	%rd1, %rd5;
	mov.u32 	%r43, %tid.x;
	mov.u32 	%r44, %ntid.x;
	mov.u32 	%r45, %ctaid.x;
	mad.lo.s32 	%r1, %r44, %r45, %r43;
	mov.u32 	%r46, %tid.y;
	mov.u32 	%r47, %ntid.y;
	mov.u32 	%r48, %ctaid.y;
	mad.lo.s32 	%r2, %r47, %r48, %r46;
	setp.ge.s32 	%p1, %r1, %r42;
	@%p1 bra 	$L__BB0_2;
	cvta.to.global.u64 	%rd6, %rd3;
	mul.wide.s32 	%rd7, %r1, 4;
	add.s64 	%rd8, %rd6, %rd7;
	ld.global.u32 	%r49, [%rd8];
	shl.b32 	%r50, %r1, 2;
	mov.u32 	%r51, array;
	add.s32 	%r52, %r51, %r50;
	st.shared.u32 	[%r52], %r49;
$L__BB0_2:
	bar.sync 	0;
	max.s32 	%r54, %r1, %r2;
	setp.ge.s32 	%p2, %r54, %r42;
	setp.lt.s32 	%p3, %r42, 1;
	mov.b32 	%r173, 0;
	or.pred  	%p4, %p2, %p3;
	@%p4 bra 	$L__BB0_15;
	mul.lo.s32 	%r3, %r42, %r1;
	and.b32  	%r4, %r42, 15;
	setp.lt.u32 	%p5, %r42, 16;
	mov.b32 	%r164, 0;
	mov.u32 	%r173, %r164;
	@%p5 bra 	$L__BB0_6;
	and.b32  	%r164, %r42, 2147483632;
	neg.s32 	%r158, %r164;
	mov.u32 	%r59, array;
	add.s32 	%r156, %r59, 32;
	add.s64 	%rd2, %rd1, 32;
	mov.b32 	%r173, 0;
	mov.u32 	%r157, %r3;
$L__BB0_5:
	.pragma "nounroll";
	mul.wide.s32 	%rd9, %r157, 4;
	add.s64 	%rd10, %rd2, %rd9;
	ld.global.u32 	%r60, [%rd10+-32];
	ld.shared.v4.u32 	{%r61, %r62, %r63, %r64}, [%r156+-32];
	mad.lo.s32 	%r65, %r61, %r60, %r173;
	ld.global.u32 	%r66, [%rd10+-28];
	mad.lo.s32 	%r67, %r62, %r66, %r65;
	ld.global.u32 	%r68, [%rd10+-24];
	mad.lo.s32 	%r69, %r63, %r68, %r67;
	ld.global.u32 	%r70, [%rd10+-20];
	mad.lo.s32 	%r71, %r64, %r70, %r69;
	ld.global.u32 	%r72, [%rd10+-16];
	ld.shared.v4.u32 	{%r73, %r74, %r75, %r76}, [%r156+-16];
	mad.lo.s32 	%r77, %r73, %r72, %r71;
	ld.global.u32 	%r78, [%rd10+-12];
	mad.lo.s32 	%r79, %r74, %r78, %r77;
	ld.global.u32 	%r80, [%rd10+-8];
	mad.lo.s32 	%r81, %r75, %r80, %r79;
	ld.global.u32 	%r82, [%rd10+-4];
	mad.lo.s32 	%r83, %r76, %r82, %r81;
	ld.global.u32 	%r84, [%rd10];
	ld.shared.v4.u32 	{%r85, %r86, %r87, %r88}, [%r156];
	mad.lo.s32 	%r89, %r85, %r84, %r83;
	ld.global.u32 	%r90, [%rd10+4];
	mad.lo.s32 	%r91, %r86, %r90, %r89;
	ld.global.u32 	%r92, [%rd10+8];
	mad.lo.s32 	%r93, %r87, %r92, %r91;
	ld.global.u32 	%r94, [%rd10+12];
	mad.lo.s32 	%r95, %r88, %r94, %r93;
	ld.global.u32 	%r96, [%rd10+16];
	ld.shared.v4.u32 	{%r97, %r98, %r99, %r100}, [%r156+16];
	mad.lo.s32 	%r101, %r97, %r96, %r95;
	ld.global.u32 	%r102, [%rd10+20];
	mad.lo.s32 	%r103, %r98, %r102, %r101;
	ld.global.u32 	%r104, [%rd10+24];
	mad.lo.s32 	%r105, %r99, %r104, %r103;
	ld.global.u32 	%r106, [%rd10+28];
	mad.lo.s32 	%r173, %r100, %r106, %r105;
	add.s32 	%r158, %r158, 16;
	add.s32 	%r157, %r157, 16;
	add.s32 	%r156, %r156, 64;
	setp.ne.s32 	%p6, %r158, 0;
	@%p6 bra 	$L__BB0_5;
$L__BB0_6:
	setp.eq.s32 	%p7, %r4, 0;
	@%p7 bra 	$L__BB0_15;
	and.b32  	%r18, %r42, 7;
	setp.lt.u32 	%p8, %r4, 8;
	@%p8 bra 	$L__BB0_9;
	add.s32 	%r108, %r164, %r3;
	mul.wide.s32 	%rd11, %r108, 4;
	add.s64 	%rd12, %rd1, %rd11;
	ld.global.u32 	%r109, [%rd12];
	shl.b32 	%r110, %r164, 2;
	mov.u32 	%r111, array;
	add.s32 	%r112, %r111, %r110;
	ld.shared.u32 	%r113, [%r112];
	mad.lo.s32 	%r114, %r113, %r109, %r173;
	ld.global.u32 	%r115, [%rd12+4];
	ld.shared.u32 	%r116, [%r112+4];
	mad.lo.s32 	%r117, %r116, %r115, %r114;
	ld.global.u32 	%r118, [%rd12+8];
	ld.shared.u32 	%r119, [%r112+8];
	mad.lo.s32 	%r120, %r119, %r118, %r117;
	ld.global.u32 	%r121, [%rd12+12];
	ld.shared.u32 	%r122, [%r112+12];
	mad.lo.s32 	%r123, %r122, %r121, %r120;
	ld.global.u32 	%r124, [%rd12+16];
	ld.shared.u32 	%r125, [%r112+16];
	mad.lo.s32 	%r126, %r125, %r124, %r123;
	ld.global.u32 	%r127, [%rd12+20];
	ld.shared.u32 	%r128, [%r112+20];
	mad.lo.s32 	%r129, %r128, %r127, %r126;
	ld.global.u32 	%r130, [%rd12+24];
	ld.shared.u32 	%r131, [%r112+24];
	mad.lo.s32 	%r132, %r131, %r130, %r129;
	ld.global.u32 	%r133, [%rd12+28];
	ld.shared.u32 	%r134, [%r112+28];
	mad.lo.s32 	%r173, %r134, %r133, %r132;
	add.s32 	%r164, %r164, 8;
$L__BB0_9:
	setp.eq.s32 	%p9, %r18, 0;
	@%p9 bra 	$L__BB0_15;
	and.b32  	%r24, %r42, 3;
	setp.lt.u32 	%p10, %r18, 4;
	@%p10 bra 	$L__BB0_12;
	add.s32 	%r136, %r164, %r3;
	mul.wide.s32 	%rd13, %r136, 4;
	add.s64 	%rd14, %rd1, %rd13;
	ld.global.u32 	%r137, [%rd14];
	shl.b32 	%r138, %r164, 2;
	mov.u32 	%r139, array;
	add.s32 	%r140, %r139, %r138;
	ld.shared.u32 	%r141, [%r140];
	mad.lo.s32 	%r142, %r141, %r137, %r173;
	ld.global.u32 	%r143, [%rd14+4];
	ld.shared.u32 	%r144, [%r140+4];
	mad.lo.s32 	%r145, %r144, %r143, %r142;
	ld.global.u32 	%r146, [%rd14+8];
	ld.shared.u32 	%r147, [%r140+8];
	mad.lo.s32 	%r148, %r147, %r146, %r145;
	ld.global.u32 	%r149, [%rd14+12];
	ld.shared.u32 	%r150, [%r140+12];
	mad.lo.s32 	%r173, %r150, %r149, %r148;
	add.s32 	%r164, %r164, 4;
$L__BB0_12:
	setp.eq.s32 	%p11, %r24, 0;
	@%p11 bra 	$L__BB0_15;
	shl.b32 	%r151, %r164, 2;
	mov.u32 	%r152, array;
	add.s32 	%r171, %r152, %r151;
	add.s32 	%r170, %r164, %r3;
	neg.s32 	%r169, %r24;
$L__BB0_14:
	.pragma "nounroll";
	mul.wide.s32 	%rd15, %r170, 4;
	add.s64 	%rd16, %rd1, %rd15;
	ld.global.u32 	%r153, [%rd16];
	ld.shared.u32 	%r154, [%r171];
	mad.lo.s32 	%r173, %r154, %r153, %r173;
	add.s32 	%r171, %r171, 4;
	add.s32 	%r170, %r170, 1;
	add.s32 	%r169, %r169, 1;
	setp.ne.s32 	%p12, %r169, 0;
	@%p12 bra 	$L__BB0_14;
$L__BB0_15:
	mad.lo.s32 	%r155, %r42, %r2, %r1;
	setp.ge.s32 	%p13, %r155, %r42;
	@%p13 bra 	$L__BB0_17;
	cvta.to.global.u64 	%rd17, %rd4;
	mul.wide.s32 	%rd18, %r1, 4;
	add.s64 	%rd19, %rd17, %rd18;
	st.global.u32 	[%rd19], %r173;
$L__BB0_17:
	ret;

}


// ===== COMPILED SASS (sm_100) =====

	.target	sm_100

	.elftype	@"ET_EXEC"


//--------------------- .note.nv.tkinfo           --------------------------
	.section	.note.nv.tkinfo,"",@"SHT_NOTE"
	.sectionflags	@"SHF_NOTE_NV_TKINFO"
	.tkinfo
        /*0018*/ 	.word	0x00000002
        /*0030*/ 	.string	""
        /*0030*/ 	.string	"ptxas"
        /*0030*/ 	.string	"Cuda compilation tools, release 13.0, V13.0.88"
        /*0030*/ 	.string	"Build cuda_13.0.r13.0/compiler.36424714_0"
        /*0030*/ 	.string	"-arch sm_100 -m 64 "



//--------------------- .note.nv.cuinfo           --------------------------
	.section	.note.nv.cuinfo,"",@"SHT_NOTE"
	.sectionflags	@"SHF_NOTE_NV_CUINFO"
        /*0018*/ 	.short	0x0002
        /*001a*/ 	.short	0x0064
        /*001c*/ 	.short	0x0082
	.zero		2


//--------------------- .nv.info                  --------------------------
	.section	.nv.info,"",@"SHT_CUDA_INFO"
	.align	4


	//----- nvinfo : EIATTR_REGCOUNT
	.align		4
        /*0000*/ 	.byte	0x04, 0x2f
        /*0002*/ 	.short	(.L_1 - .L_0)
	.align		4
.L_0:
        /*0004*/ 	.word	index@(_Z8multiplyPiS_S_i)
        /*0008*/ 	.word	0x0000001f


	//----- nvinfo : EIATTR_FRAME_SIZE
	.align		4
.L_1:
        /*000c*/ 	.byte	0x04, 0x11
        /*000e*/ 	.short	(.L_3 - .L_2)
	.align		4
.L_2:
        /*0010*/ 	.word	index@(_Z8multiplyPiS_S_i)
        /*0014*/ 	.word	0x00000000


	//----- nvinfo : EIATTR_MIN_STACK_SIZE
	.align		4
.L_3:
        /*0018*/ 	.byte	0x04, 0x12
        /*001a*/ 	.short	(.L_5 - .L_4)
	.align		4
.L_4:
        /*001c*/ 	.word	index@(_Z8multiplyPiS_S_i)
        /*0020*/ 	.word	0x00000000
.L_5:


//--------------------- .nv.compat                --------------------------
	.section	.nv.compat,"",@"SHT_CUDA_COMPAT_INFO"
	.align	4
        /*0000*/ 	.byte	0x02, 0x09, 0x00, 0x00, 0x02, 0x02, 0x01, 0x00, 0x02, 0x05, 0x05, 0x00, 0x03, 0x07, 0x01, 0x01
        /*0010*/ 	.byte	0x02, 0x03, 0x00, 0x00, 0x02, 0x06, 0x01, 0x00, 0x04, 0x0b, 0x08, 0x00, 0x09, 0x00, 0x00, 0x00
        /*0020*/ 	.byte	0x00, 0x00, 0x00, 0x00


//--------------------- .nv.info._Z8multiplyPiS_S_i --------------------------
	.section	.nv.info._Z8multiplyPiS_S_i,"",@"SHT_CUDA_INFO"
	.sectionflags	@""
	.align	4


	//----- nvinfo : EIATTR_CUDA_API_VERSION
	.align		4
        /*0000*/ 	.byte	0x04, 0x37
        /*0002*/ 	.short	(.L_7 - .L_6)
.L_6:
        /*0004*/ 	.word	0x00000082


	//----- nvinfo : EIATTR_KPARAM_INFO
	.align		4
.L_7:
        /*0008*/ 	.byte	0x04, 0x17
        /*000a*/ 	.short	(.L_9 - .L_8)
.L_8:
        /*000c*/ 	.word	0x00000000
        /*0010*/ 	.short	0x0003
        /*0012*/ 	.short	0x0018
        /*0014*/ 	.byte	0x00, 0xf0, 0x11, 0x00


	//----- nvinfo : EIATTR_KPARAM_INFO
	.align		4
.L_9:
        /*0018*/ 	.byte	0x04, 0x17
        /*001a*/ 	.short	(.L_11 - .L_10)
.L_10:
        /*001c*/ 	.word	0x00000000
        /*0020*/ 	.short	0x0002
        /*0022*/ 	.short	0x0010
        /*0024*/ 	.byte	0x00, 0xf5, 0x21, 0x00


	//----- nvinfo : EIATTR_KPARAM_INFO
	.align		4
.L_11:
        /*0028*/ 	.byte	0x04, 0x17
        /*002a*/ 	.short	(.L_13 - .L_12)
.L_12:
        /*002c*/ 	.word	0x00000000
        /*0030*/ 	.short	0x0001
        /*0032*/ 	.short	0x0008
        /*0034*/ 	.byte	0x00, 0xf5, 0x21, 0x00


	//----- nvinfo : EIATTR_KPARAM_INFO
	.align		4
.L_13:
        /*0038*/ 	.byte	0x04, 0x17
        /*003a*/ 	.short	(.L_15 - .L_14)
.L_14:
        /*003c*/ 	.word	0x00000000
        /*0040*/ 	.short	0x0000
        /*0042*/ 	.short	0x0000
        /*0044*/ 	.byte	0x00, 0xf5, 0x21, 0x00


	//----- nvinfo : EIATTR_SPARSE_MMA_MASK
	.align		4
.L_15:
        /*0048*/ 	.byte	0x03, 0x50
        /*004a*/ 	.short	0x0000


	//----- nvinfo : EIATTR_MAXREG_COUNT
	.align		4
        /*004c*/ 	.byte	0x03, 0x1b
        /*004e*/ 	.short	0x00ff


	//----- nvinfo : EIATTR_NUM_BARRIERS
	.align		4
        /*0050*/ 	.byte	0x02, 0x4c
        /*0052*/ 	.byte	0x01
	.zero		1


	//----- nvinfo : EIATTR_MERCURY_ISA_VERSION
	.align		4
        /*0054*/ 	.byte	0x03, 0x5f
        /*0056*/ 	.short	0x0101


	//----- nvinfo : EIATTR_VRC_CTA_INIT_COUNT
	.align		4
        /*0058*/ 	.byte	0x02, 0x4a
	.zero		1
	.zero		1


	//----- nvinfo : EIATTR_EXIT_INSTR_OFFSETS
	.align		4
        /*005c*/ 	.byte	0x04, 0x1c
        /*005e*/ 	.short	(.L_17 - .L_16)


	//   ....[0]....
.L_16:
        /*0060*/ 	.word	0x00000a20


	//   ....[1]....
        /*0064*/ 	.word	0x00000a60


	//----- nvinfo : EIATTR_CRS_STACK_SIZE
	.align		4
.L_17:
        /*0068*/ 	.byte	0x04, 0x1e
        /*006a*/ 	.short	(.L_19 - .L_18)
.L_18:
        /*006c*/ 	.word	0x00000000


	//----- nvinfo : EIATTR_CBANK_PARAM_SIZE
	.align		4
.L_19:
        /*0070*/ 	.byte	0x03, 0x19
        /*0072*/ 	.short	0x001c


	//----- nvinfo : EIATTR_PARAM_CBANK
	.align		4
        /*0074*/ 	.byte	0x04, 0x0a
        /*0076*/ 	.short	(.L_21 - .L_20)
	.align		4
.L_20:
        /*0078*/ 	.word	index@(.nv.constant0._Z8multiplyPiS_S_i)
        /*007c*/ 	.short	0x0380
        /*007e*/ 	.short	0x001c


	//----- nvinfo : EIATTR_SW_WAR
	.align		4
.L_21:
        /*0080*/ 	.byte	0x04, 0x36
        /*0082*/ 	.short	(.L_23 - .L_22)
.L_22:
        /*0084*/ 	.word	0x00000008
.L_23:


//--------------------- .nv.callgraph             --------------------------
	.section	.nv.callgraph,"",@"SHT_CUDA_CALLGRAPH"
	.align	4
	.sectionentsize	8
	.align		4
        /*0000*/ 	.word	0x00000000
	.align		4
        /*0004*/ 	.word	0xffffffff
	.align		4
        /*0008*/ 	.word	0x00000000
	.align		4
        /*000c*/ 	.word	0xfffffffe
	.align		4
        /*0010*/ 	.word	0x00000000
	.align		4
        /*0014*/ 	.word	0xfffffffd
	.align		4
        /*0018*/ 	.word	0x00000000
	.align		4
        /*001c*/ 	.word	0xfffffffc


//--------------------- .text._Z8multiplyPiS_S_i  --------------------------
	.section	.text._Z8multiplyPiS_S_i,"ax",@progbits
	.align	128
        .global         _Z8multiplyPiS_S_i
        .type           _Z8multiplyPiS_S_i,@function
        .size           _Z8multiplyPiS_S_i,(.L_x_8 - _Z8multiplyPiS_S_i)
        .other          _Z8multiplyPiS_S_i,@"STO_CUDA_ENTRY STV_DEFAULT"
_Z8multiplyPiS_S_i:
.text._Z8multiplyPiS_S_i:
[----:B------:R-:W-:Y:S01]  /*0000*/  LDC R1, c[0x0][0x37c] ;  /* 0x0000df00ff017b82 */ /* 0x000fe20000000800 */
[----:B------:R-:W0:Y:S07]  /*0010*/  S2R R5, SR_TID.X ;  /* 0x0000000000057919 */ /* 0x000e2e0000002100 */
[----:B------:R-:W1:Y:S01]  /*0020*/  LDC R4, c[0x0][0x398] ;  /* 0x0000e600ff047b82 */ /* 0x000e620000000800 */
[----:B------:R-:W0:Y:S01]  /*0030*/  LDCU UR4, c[0x0][0x360] ;  /* 0x00006c00ff0477ac */ /* 0x000e220008000800 */
[----:B------:R-:W0:Y:S01]  /*0040*/  S2R R0, SR_CTAID.X ;  /* 0x0000000000007919 */ /* 0x000e220000002500 */
[----:B------:R-:W2:Y:S01]  /*0050*/  LDCU.64 UR10, c[0x0][0x358] ;  /* 0x00006b00ff0a77ac */ /* 0x000ea20008000a00 */
[----:B0-----:R-:W-:-:S05]  /*0060*/  IMAD R5, R0, UR4, R5 ;  /* 0x0000000400057c24 */ /* 0x001fca000f8e0205 */
[----:B-1----:R-:W-:-:S13]  /*0070*/  ISETP.GE.AND P0, PT, R5, R4, PT ;  /* 0x000000040500720c */ /* 0x002fda0003f06270 */
[----:B------:R-:W0:Y:S02]  /*0080*/  @!P0 LDC.64 R6, c[0x0][0x388] ;  /* 0x0000e200ff068b82 */ /* 0x000e240000000a00 */
[----:B0-----:R-:W-:-:S06]  /*0090*/  @!P0 IMAD.WIDE R6, R5, 0x4, R6 ;  /* 0x0000000405068825 */ /* 0x001fcc00078e0206 */
[----:B--2---:R0:W2:Y:S01]  /*00a0*/  @!P0 LDG.E R6, desc[UR10][R6.64] ;  /* 0x0000000a06068981 */ /* 0x0040a2000c1e1900 */
[----:B------:R-:W1:Y:S01]  /*00b0*/  LDCU UR4, c[0x0][0x364] ;  /* 0x00006c80ff0477ac */ /* 0x000e620008000800 */
[----:B------:R-:W-:Y:S01]  /*00c0*/  @!P0 MOV R0, 0x400 ;  /* 0x0000040000008802 */ /* 0x000fe20000000f00 */
[----:B------:R-:W-:Y:S01]  /*00d0*/  BSSY.RECONVERGENT B0, `(.L_x_0) ;  /* 0x0000092000007945 */ /* 0x000fe20003800200 */
[----:B------:R-:W3:Y:S01]  /*00e0*/  @!P0 S2R R3, SR_CgaCtaId ;  /* 0x0000000000038919 */ /* 0x000ee20000008800 */
[----:B------:R-:W-:Y:S01]  /*00f0*/  HFMA2 R21, -RZ, RZ, 0, 0 ;  /* 0x00000000ff157431 */ /* 0x000fe200000001ff */
[----:B------:R-:W1:Y:S01]  /*0100*/  S2R R2, SR_TID.Y ;  /* 0x0000000000027919 */ /* 0x000e620000002200 */
[----:B------:R-:W1:Y:S01]  /*0110*/  S2R R9, SR_CTAID.Y ;  /* 0x0000000000097919 */ /* 0x000e620000002600 */
[----:B---3--:R-:W-:-:S04]  /*0120*/  @!P0 LEA R0, R3, R0, 0x18 ;  /* 0x0000000003008211 */ /* 0x008fc800078ec0ff */
[----:B------:R-:W-:Y:S01]  /*0130*/  @!P0 LEA R3, R5, R0, 0x2 ;  /* 0x0000000005038211 */ /* 0x000fe200078e10ff */
[----:B-1----:R-:W-:-:S05]  /*0140*/  IMAD R2, R9, UR4, R2 ;  /* 0x0000000409027c24 */ /* 0x002fca000f8e0202 */
[----:B0-----:R-:W-:Y:S01]  /*0150*/  VIMNMX R7, PT, PT, R5, R2, !PT ;  /* 0x0000000205077248 */ /* 0x001fe20007fe0100 */
[----:B--2---:R0:W-:Y:S01]  /*0160*/  @!P0 STS [R3], R6 ;  /* 0x0000000603008388 */ /* 0x0041e20000000800 */
[----:B------:R-:W-:Y:S01]  /*0170*/  BAR.SYNC.DEFER_BLOCKING 0x0 ;  /* 0x0000000000007b1d */ /* 0x000fe20000010000 */
[----:B------:R-:W-:-:S04]  /*0180*/  ISETP.GE.AND P0, PT, R4, 0x1, PT ;  /* 0x000000010400780c */ /* 0x000fc80003f06270 */
[----:B------:R-:W-:-:S13]  /*0190*/  ISETP.GE.OR P0, PT, R7, R4, !P0 ;  /* 0x000000040700720c */ /* 0x000fda0004706670 */
[----:B0-----:R-:W-:Y:S05]  /*01a0*/  @P0 BRA `(.L_x_1) ;  /* 0x0000000800100947 */ /* 0x001fea0003800000 */
[C---:B------:R-:W-:Y:S01]  /*01b0*/  ISETP.GE.U32.AND P1, PT, R4.reuse, 0x10, PT ;  /* 0x000000100400780c */ /* 0x040fe20003f26070 */
[----:B------:R-:W-:Y:S01]  /*01c0*/  IMAD R3, R5, R4, RZ ;  /* 0x0000000405037224 */ /* 0x000fe200078e02ff */
[----:B------:R-:W-:Y:S02]  /*01d0*/  LOP3.LUT R16, R4, 0xf, RZ, 0xc0, !PT ;  /* 0x0000000f04107812 */ /* 0x000fe400078ec0ff */
[----:B------:R-:W-:Y:S02]  /*01e0*/  MOV R0, RZ ;  /* 0x000000ff00007202 */ /* 0x000fe40000000f00 */
[----:B------:R-:W-:Y:S02]  /*01f0*/  ISETP.NE.AND P0, PT, R16, RZ, PT ;  /* 0x000000ff1000720c */ /* 0x000fe40003f05270 */
[----:B------:R-:W-:-:S05]  /*0200*/  MOV R21, RZ ;  /* 0x000000ff00157202 */ /* 0x000fca0000000f00 */
[----:B------:R-:W-:Y:S06]  /*0210*/  @!P1 BRA `(.L_x_2) ;  /* 0x0000000000dc9947 */ /* 0x000fec0003800000 */
[----:B------:R-:W0:Y:S01]  /*0220*/  S2UR UR8, SR_CgaCtaId ;  /* 0x00000000000879c3 */ /* 0x000e220000008800 */
[----:B------:R-:W1:Y:S01]  /*0230*/  LDCU.64 UR6, c[0x0][0x380] ;  /* 0x00007000ff0677ac */ /* 0x000e620008000a00 */
[----:B------:R-:W-:Y:S01]  /*0240*/  LOP3.LUT R0, R4, 0x7ffffff0, RZ, 0xc0, !PT ;  /* 0x7ffffff004007812 */ /* 0x000fe200078ec0ff */
[----:B------:R-:W-:Y:S01]  /*0250*/  IMAD.MOV.U32 R21, RZ, RZ, RZ ;  /* 0x000000ffff157224 */ /* 0x000fe200078e00ff */
[----:B------:R-:W-:Y:S01]  /*0260*/  MOV R7, R3 ;  /* 0x0000000300077202 */ /* 0x000fe20000000f00 */
[----:B------:R-:W-:Y:S01]  /*0270*/  UMOV UR4, 0x400 ;  /* 0x0000040000047882 */ /* 0x000fe20000000000 */
[----:B------:R-:W-:Y:S01]  /*0280*/  IADD3 R6, PT, PT, -R0, RZ, RZ ;  /* 0x000000ff00067210 */ /* 0x000fe20007ffe1ff */
[----:B-1----:R-:W-:-:S04]  /*0290*/  UIADD3 UR5, UP0, UPT, UR6, 0x20, URZ ;  /* 0x0000002006057890 */ /* 0x002fc8000ff1e0ff */
[----:B------:R-:W-:Y:S02]  /*02a0*/  UIADD3.X UR6, UPT, UPT, URZ, UR7, URZ, UP0, !UPT ;  /* 0x00000007ff067290 */ /* 0x000fe400087fe4ff */
[----:B0-----:R-:W-:-:S04]  /*02b0*/  ULEA UR4, UR8, UR4, 0x18 ;  /* 0x0000000408047291 */ /* 0x001fc8000f8ec0ff */
[----:B------:R-:W-:-:S12]  /*02c0*/  UIADD3 UR4, UPT, UPT, UR4, 0x20, URZ ;  /* 0x0000002004047890 */ /* 0x000fd8000fffe0ff */
.L_x_3:
[----:B------:R-:W-:Y:S01]  /*02d0*/  MOV R12, UR5 ;  /* 0x00000005000c7c02 */ /* 0x000fe20008000f00 */
[----:B------:R-:W-:Y:S01]  /*02e0*/  IMAD.U32 R13, RZ, RZ, UR6 ;  /* 0x00000006ff0d7e24 */ /* 0x000fe2000f8e00ff */
[----:B------:R-:W0:Y:S03]  /*02f0*/  LDS.128 R8, [UR4+-0x20] ;  /* 0xffffe004ff087984 */ /* 0x000e260008000c00 */
[----:B------:R-:W-:-:S05]  /*0300*/  IMAD.WIDE R12, R7, 0x4, R12 ;  /* 0x00000004070c7825 */ /* 0x000fca00078e020c */
[----:B------:R-:W0:Y:S04]  /*0310*/  LDG.E R20, desc[UR10][R12.64+-0x20] ;  /* 0xffffe00a0c147981 */ /* 0x000e28000c1e1900 */
[----:B------:R-:W2:Y:S04]  /*0320*/  LDG.E R22, desc[UR10][R12.64+-0x1c] ;  /* 0xffffe40a0c167981 */ /* 0x000ea8000c1e1900 */
[----:B------:R-:W3:Y:S04]  /*0330*/  LDG.E R15, desc[UR10][R12.64+-0x18] ;  /* 0xffffe80a0c0f7981 */ /* 0x000ee8000c1e1900 */
[----:B------:R-:W4:Y:S04]  /*0340*/  LDG.E R14, desc[UR10][R12.64+-0x14] ;  /* 0xffffec0a0c0e7981 */ /* 0x000f28000c1e1900 */
[----:B------:R-:W5:Y:S04]  /*0350*/  LDG.E R27, desc[UR10][R12.64+-0x10] ;  /* 0xfffff00a0c1b7981 */ /* 0x000f68000c1e1900 */
[----:B------:R-:W5:Y:S04]  /*0360*/  LDG.E R28, desc[UR10][R12.64+-0xc] ;  /* 0xfffff40a0c1c7981 */ /* 0x000f68000c1e1900 */
[----:B------:R-:W5:Y:S04]  /*0370*/  LDG.E R25, desc[UR10][R12.64+-0x8] ;  /* 0xfffff80a0c197981 */ /* 0x000f68000c1e1900 */
[----:B------:R-:W5:Y:S04]  /*0380*/  LDG.E R26, desc[UR10][R12.64+-0x4] ;  /* 0xfffffc0a0c1a7981 */ /* 0x000f68000c1e1900 */
[----:B------:R-:W5:Y:S04]  /*0390*/  LDG.E R17, desc[UR10][R12.64] ;  /* 0x0000000a0c117981 */ /* 0x000f68000c1e1900 */
[----:B------:R-:W5:Y:S04]  /*03a0*/  LDG.E R18, desc[UR10][R12.64+0x4] ;  /* 0x0000040a0c127981 */ /* 0x000f68000c1e1900 */
[----:B------:R-:W5:Y:S04]  /*03b0*/  LDG.E R19, desc[UR10][R12.64+0x8] ;  /* 0x0000080a0c137981 */ /* 0x000f68000c1e1900 */
[----:B------:R-:W5:Y:S04]  /*03c0*/  LDG.E R23, desc[UR10][R12.64+0x10] ;  /* 0x0000100a0c177981 */ /* 0x000f68000c1e1900 */
[----:B------:R-:W5:Y:S01]  /*03d0*/  LDG.E R24, desc[UR10][R12.64+0x1c] ;  /* 0x00001c0a0c187981 */ /* 0x000f62000c1e1900 */
[----:B0-----:R-:W-:-:S03]  /*03e0*/  IMAD R8, R20, R8, R21 ;  /* 0x0000000814087224 */ /* 0x001fc600078e0215 */
[----:B------:R-:W5:Y:S01]  /*03f0*/  LDG.E R20, desc[UR10][R12.64+0xc] ;  /* 0x00000c0a0c147981 */ /* 0x000f62000c1e1900 */
[----:B--2---:R-:W-:-:S03]  /*0400*/  IMAD R8, R9, R22, R8 ;  /* 0x0000001609087224 */ /* 0x004fc600078e0208 */
[----:B------:R-:W2:Y:S04]  /*0410*/  LDG.E R22, desc[UR10][R12.64+0x14] ;  /* 0x0000140a0c167981 */ /* 0x000ea8000c1e1900 */
[----:B------:R0:W2:Y:S01]  /*0420*/  LDG.E R21, desc[UR10][R12.64+0x18] ;  /* 0x0000180a0c157981 */ /* 0x0000a2000c1e1900 */
[----:B---3--:R-:W-:-:S04]  /*0430*/  IMAD R8, R10, R15, R8 ;  /* 0x0000000f0a087224 */ /* 0x008fc800078e0208 */
[----:B----4-:R-:W-:Y:S02]  /*0440*/  IMAD R8, R11, R14, R8 ;  /* 0x0000000e0b087224 */ /* 0x010fe400078e0208 */
[----:B0-----:R-:W5:Y:S02]  /*0450*/  LDS.128 R12, [UR4+-0x10] ;  /* 0xfffff004ff0c7984 */ /* 0x001f640008000c00 */
[----:B-----5:R-:W-:-:S04]  /*0460*/  IMAD R8, R27, R12, R8 ;  /* 0x0000000c1b087224 */ /* 0x020fc800078e0208 */
[----:B------:R-:W-:Y:S02]  /*0470*/  IMAD R28, R13, R28, R8 ;  /* 0x0000001c0d1c7224 */ /* 0x000fe400078e0208 */
[----:B------:R-:W0:Y:S02]  /*0480*/  LDS.128 R8, [UR4] ;  /* 0x00000004ff087984 */ /* 0x000e240008000c00 */
[----:B------:R-:W-:-:S04]  /*0490*/  IMAD R14, R14, R25, R28 ;  /* 0x000000190e0e7224 */ /* 0x000fc800078e021c */
[----:B------:R-:W-:Y:S02]  /*04a0*/  IMAD R26, R15, R26, R14 ;  /* 0x0000001a0f1a7224 */ /* 0x000fe400078e020e */
[----:B------:R-:W1:Y:S01]  /*04b0*/  LDS.128 R12, [UR4+0x10] ;  /* 0x00001004ff0c7984 */ /* 0x000e620008000c00 */
[----:B------:R-:W-:-:S04]  /*04c0*/  IADD3 R6, PT, PT, R6, 0x10, RZ ;  /* 0x0000001006067810 */ /* 0x000fc80007ffe0ff */
[----:B------:R-:W-:Y:S01]  /*04d0*/  ISETP.NE.AND P1, PT, R6, RZ, PT ;  /* 0x000000ff0600720c */ /* 0x000fe20003f25270 */
[----:B------:R-:W-:Y:S01]  /*04e0*/  UIADD3 UR4, UPT, UPT, UR4, 0x40, URZ ;  /* 0x0000004004047890 */ /* 0x000fe2000fffe0ff */
[----:B0-----:R-:W-:-:S04]  /*04f0*/  IMAD R8, R17, R8, R26 ;  /* 0x0000000811087224 */ /* 0x001fc800078e021a */
[----:B------:R-:W-:-:S04]  /*0500*/  IMAD R8, R9, R18, R8 ;  /* 0x0000001209087224 */ /* 0x000fc800078e0208 */
[----:B------:R-:W-:Y:S01]  /*0510*/  IMAD R8, R10, R19, R8 ;  /* 0x000000130a087224 */ /* 0x000fe200078e0208 */
[----:B------:R-:W-:-:S03]  /*0520*/  IADD3 R7, PT, PT, R7, 0x10, RZ ;  /* 0x0000001007077810 */ /* 0x000fc60007ffe0ff */
[----:B------:R-:W-:-:S04]  /*0530*/  IMAD R8, R11, R20, R8 ;  /* 0x000000140b087224 */ /* 0x000fc800078e0208 */
[----:B-1----:R-:W-:-:S04]  /*0540*/  IMAD R8, R23, R12, R8 ;  /* 0x0000000c17087224 */ /* 0x002fc800078e0208 */
[----:B--2---:R-:W-:-:S04]  /*0550*/  IMAD R8, R13, R22, R8 ;  /* 0x000000160d087224 */ /* 0x004fc800078e0208 */
[----:B------:R-:W-:-:S04]  /*0560*/  IMAD R21, R14, R21, R8 ;  /* 0x000000150e157224 */ /* 0x000fc800078e0208 */
[----:B------:R-:W-:Y:S01]  /*0570*/  IMAD R21, R15, R24, R21 ;  /* 0x000000180f157224 */ /* 0x000fe200078e0215 */
[----:B------:R-:W-:Y:S06]  /*0580*/  @P1 BRA `(.L_x_3) ;  /* 0xfffffffc00501947 */ /* 0x000fec000383ffff */
.L_x_2:
[----:B------:R-:W-:Y:S05]  /*0590*/  @!P0 BRA `(.L_x_1) ;  /* 0x0000000400148947 */ /* 0x000fea0003800000 */
[----:B------:R-:W-:Y:S02]  /*05a0*/  ISETP.GE.U32.AND P0, PT, R16, 0x8, PT ;  /* 0x000000081000780c */ /* 0x000fe40003f06070 */
[----:B------:R-:W-:-:S04]  /*05b0*/  LOP3.LUT R24, R4, 0x7, RZ, 0xc0, !PT ;  /* 0x0000000704187812 */ /* 0x000fc800078ec0ff */
[----:B------:R-:W-:-:S07]  /*05c0*/  ISETP.NE.AND P1, PT, R24, RZ, PT ;  /* 0x000000ff1800720c */ /* 0x000fce0003f25270 */
[----:B------:R-:W-:Y:S06]  /*05d0*/  @!P0 BRA `(.L_x_4) ;  /* 0x0000000000688947 */ /* 0x000fec0003800000 */
[----:B------:R-:W0:Y:S01]  /*05e0*/  LDC.64 R6, c[0x0][0x380] ;  /* 0x0000e000ff067b82 */ /* 0x000e220000000a00 */
[----:B------:R-:W-:-:S05]  /*05f0*/  IADD3 R9, PT, PT, R3, R0, RZ ;  /* 0x0000000003097210 */ /* 0x000fca0007ffe0ff */
[----:B0-----:R-:W-:-:S05]  /*0600*/  IMAD.WIDE R6, R9, 0x4, R6 ;  /* 0x0000000409067825 */ /* 0x001fca00078e0206 */
[----:B------:R-:W2:Y:S04]  /*0610*/  LDG.E R25, desc[UR10][R6.64] ;  /* 0x0000000a06197981 */ /* 0x000ea8000c1e1900 */
[----:B------:R-:W3:Y:S04]  /*0620*/  LDG.E R22, desc[UR10][R6.64+0x4] ;  /* 0x0000040a06167981 */ /* 0x000ee8000c1e1900 */
[----:B------:R-:W4:Y:S04]  /*0630*/  LDG.E R23, desc[UR10][R6.64+0x8] ;  /* 0x0000080a06177981 */ /* 0x000f28000c1e1900 */
[----:B------:R-:W5:Y:S04]  /*0640*/  LDG.E R20, desc[UR10][R6.64+0xc] ;  /* 0x00000c0a06147981 */ /* 0x000f68000c1e1900 */
[----:B------:R-:W5:Y:S04]  /*0650*/  LDG.E R19, desc[UR10][R6.64+0x10] ;  /* 0x0000100a06137981 */ /* 0x000f68000c1e1900 */
[----:B------:R-:W5:Y:S04]  /*0660*/  LDG.E R16, desc[UR10][R6.64+0x14] ;  /* 0x0000140a06107981 */ /* 0x000f68000c1e1900 */
[----:B------:R-:W5:Y:S04]  /*0670*/  LDG.E R17, desc[UR10][R6.64+0x18] ;  /* 0x0000180a06117981 */ /* 0x000f68000c1e1900 */
[----:B------:R-:W5:Y:S01]  /*0680*/  LDG.E R18, desc[UR10][R6.64+0x1c] ;  /* 0x00001c0a06127981 */ /* 0x000f62000c1e1900 */
[----:B------:R-:W-:Y:S01]  /*0690*/  MOV R8, 0x400 ;  /* 0x0000040000087802 */ /* 0x000fe20000000f00 */
[----:B------:R-:W0:Y:S03]  /*06a0*/  S2R R9, SR_CgaCtaId ;  /* 0x0000000000097919 */ /* 0x000e260000008800 */
[----:B0-----:R-:W-:-:S04]  /*06b0*/  LEA R9, R9, R8, 0x18 ;  /* 0x0000000809097211 */ /* 0x001fc800078ec0ff */
[C---:B------:R-:W-:Y:S01]  /*06c0*/  LEA R26, R0.reuse, R9, 0x2 ;  /* 0x00000009001a7211 */ /* 0x040fe200078e10ff */
[----:B------:R-:W-:-:S04]  /*06d0*/  VIADD R0, R0, 0x8 ;  /* 0x0000000800007836 */ /* 0x000fc80000000000 */
[----:B------:R-:W2:Y:S04]  /*06e0*/  LDS.128 R8, [R26] ;  /* 0x000000001a087984 */ /* 0x000ea80000000c00 */
[----:B------:R-:W0:Y:S01]  /*06f0*/  LDS.128 R12, [R26+0x10] ;  /* 0x000010001a0c7984 */ /* 0x000e220000000c00 */
[----:B--2---:R-:W-:-:S04]  /*0700*/  IMAD R8, R25, R8, R21 ;  /* 0x0000000819087224 */ /* 0x004fc800078e0215 */
[----:B---3--:R-:W-:-:S04]  /*0710*/  IMAD R8, R22, R9, R8 ;  /* 0x0000000916087224 */ /* 0x008fc800078e0208 */
[----:B----4-:R-:W-:-:S04]  /*0720*/  IMAD R8, R23, R10, R8 ;  /* 0x0000000a17087224 */ /* 0x010fc800078e0208 */
[----:B-----5:R-:W-:-:S04]  /*0730*/  IMAD R8, R20, R11, R8 ;  /* 0x0000000b14087224 */ /* 0x020fc800078e0208 */
[----:B0-----:R-:W-:-:S04]  /*0740*/  IMAD R8, R19, R12, R8 ;  /* 0x0000000c13087224 */ /* 0x001fc800078e0208 */
[----:B------:R-:W-:-:S04]  /*0750*/  IMAD R8, R16, R13, R8 ;  /* 0x0000000d10087224 */ /* 0x000fc800078e0208 */
[----:B------:R-:W-:-:S04]  /*0760*/  IMAD R8, R17, R14, R8 ;  /* 0x0000000e11087224 */ /* 0x000fc800078e0208 */
[----:B------:R-:W-:-:S07]  /*0770*/  IMAD R21, R18, R15, R8 ;  /* 0x0000000f12157224 */ /* 0x000fce00078e0208 */
.L_x_4:
        /* <DEDUP_REMOVED lines=11> */
[----:B------:R-:W5:Y:S01]  /*0830*/  LDG.E R16, desc[UR10][R12.64+0xc] ;  /* 0x00000c0a0c107981 */ /* 0x000f62000c1e1900 */
[----:B------:R-:W-:Y:S01]  /*0840*/  MOV R8, 0x400 ;  /* 0x0000040000087802 */ /* 0x000fe20000000f00 */
[----:B------:R-:W0:Y:S03]  /*0850*/  S2R R9, SR_CgaCtaId ;  /* 0x0000000000097919 */ /* 0x000e260000008800 */
[----:B0-----:R-:W-:-:S04]  /*0860*/  LEA R9, R9, R8, 0x18 ;  /* 0x0000000809097211 */ /* 0x001fc800078ec0ff */
[C---:B------:R-:W-:Y:S02]  /*0870*/  LEA R9, R0.reuse, R9, 0x2 ;  /* 0x0000000900097211 */ /* 0x040fe400078e10ff */
[----:B------:R-:W-:-:S04]  /*0880*/  IADD3 R0, PT, PT, R0, 0x4, RZ ;  /* 0x0000000400007810 */ /* 0x000fc80007ffe0ff */
[----:B------:R-:W2:Y:S02]  /*0890*/  LDS.128 R8, [R9] ;  /* 0x0000000009087984 */ /* 0x000ea40000000c00 */
[----:B--2---:R-:W-:-:S04]  /*08a0*/  IMAD R8, R7, R8, R21 ;  /* 0x0000000807087224 */ /* 0x004fc800078e0215 */
[----:B---3--:R-:W-:-:S04]  /*08b0*/  IMAD R7, R14, R9, R8 ;  /* 0x000000090e077224 */ /* 0x008fc800078e0208 */
[----:B----4-:R-:W-:-:S04]  /*08c0*/  IMAD R10, R15, R10, R7 ;  /* 0x0000000a0f0a7224 */ /* 0x010fc800078e0207 */
[----:B-----5:R-:W-:-:S07]  /*08d0*/  IMAD R21, R16, R11, R10 ;  /* 0x0000000b10157224 */ /* 0x020fce00078e020a */
.L_x_5:
[----:B------:R-:W-:Y:S05]  /*08e0*/  @!P1 BRA `(.L_x_1) ;  /* 0x0000000000409947 */ /* 0x000fea0003800000 */
[----:B------:R-:W0:Y:S01]  /*08f0*/  S2R R10, SR_CgaCtaId ;  /* 0x00000000000a7919 */ /* 0x000e220000008800 */
[----:B------:R-:W1:Y:S01]  /*0900*/  LDC.64 R8, c[0x0][0x380] ;  /* 0x0000e000ff087b82 */ /* 0x000e620000000a00 */
[----:B------:R-:W-:Y:S02]  /*0910*/  MOV R7, 0x400 ;  /* 0x0000040000077802 */ /* 0x000fe40000000f00 */
[----:B------:R-:W-:Y:S02]  /*0920*/  IADD3 R3, PT, PT, R3, R0, RZ ;  /* 0x0000000003037210 */ /* 0x000fe40007ffe0ff */
[----:B0-----:R-:W-:Y:S02]  /*0930*/  LEA R7, R10, R7, 0x18 ;  /* 0x000000070a077211 */ /* 0x001fe400078ec0ff */
[----:B------:R-:W-:-:S03]  /*0940*/  IADD3 R10, PT, PT, -R6, RZ, RZ ;  /* 0x000000ff060a7210 */ /* 0x000fc60007ffe1ff */
[----:B------:R-:W-:-:S07]  /*0950*/  IMAD R0, R0, 0x4, R7 ;  /* 0x0000000400007824 */ /* 0x000fce00078e0207 */
.L_x_6:
[C---:B-1----:R-:W-:Y:S01]  /*0960*/  IMAD.WIDE R6, R3.reuse, 0x4, R8 ;  /* 0x0000000403067825 */ /* 0x042fe200078e0208 */
[----:B------:R0:W1:Y:S05]  /*0970*/  LDS R11, [R0] ;  /* 0x00000000000b7984 */ /* 0x00006a0000000800 */
[----:B------:R-:W1:Y:S01]  /*0980*/  LDG.E R6, desc[UR10][R6.64] ;  /* 0x0000000a06067981 */ /* 0x000e62000c1e1900 */
[----:B------:R-:W-:Y:S02]  /*0990*/  IADD3 R10, PT, PT, R10, 0x1, RZ ;  /* 0x000000010a0a7810 */ /* 0x000fe40007ffe0ff */
[----:B------:R-:W-:Y:S02]  /*09a0*/  IADD3 R3, PT, PT, R3, 0x1, RZ ;  /* 0x0000000103037810 */ /* 0x000fe40007ffe0ff */
[----:B------:R-:W-:-:S02]  /*09b0*/  ISETP.NE.AND P0, PT, R10, RZ, PT ;  /* 0x000000ff0a00720c */ /* 0x000fc40003f05270 */
[----:B0-----:R-:W-:Y:S01]  /*09c0*/  IADD3 R0, PT, PT, R0, 0x4, RZ ;  /* 0x0000000400007810 */ /* 0x001fe20007ffe0ff */
[----:B-1----:R-:W-:-:S10]  /*09d0*/  IMAD R21, R6, R11, R21 ;  /* 0x0000000b06157224 */ /* 0x002fd400078e0215 */
[----:B------:R-:W-:Y:S05]  /*09e0*/  @P0 BRA `(.L_x_6) ;  /* 0xfffffffc00dc0947 */ /* 0x000fea000383ffff */
.L_x_1:
[----:B------:R-:W-:Y:S05]  /*09f0*/  BSYNC.RECONVERGENT B0 ;  /* 0x0000000000007941 */ /* 0x000fea0003800200 */
.L_x_0:
[----:B------:R-:W-:-:S05]  /*0a00*/  IMAD R3, R2, R4, R5 ;  /* 0x0000000402037224 */ /* 0x000fca00078e0205 */
[----:B------:R-:W-:-:S13]  /*0a10*/  ISETP.GE.AND P0, PT, R3, R4, PT ;  /* 0x000000040300720c */ /* 0x000fda0003f06270 */
[----:B------:R-:W-:Y:S05]  /*0a20*/  @P0 EXIT ;  /* 0x000000000000094d */ /* 0x000fea0003800000 */
[----:B------:R-:W0:Y:S02]  /*0a30*/  LDC.64 R2, c[0x0][0x390] ;  /* 0x0000e400ff027b82 */ /* 0x000e240000000a00 */
[----:B0-----:R-:W-:-:S05]  /*0a40*/  IMAD.WIDE R2, R5, 0x4, R2 ;  /* 0x0000000405027825 */ /* 0x001fca00078e0202 */
[----:B------:R-:W-:Y:S01]  /*0a50*/  STG.E desc[UR10][R2.64], R21 ;  /* 0x0000001502007986 */ /* 0x000fe2000c10190a */
[----:B------:R-:W-:Y:S05]  /*0a60*/  EXIT ;  /* 0x000000000000794d */ /* 0x000fea0003800000 */
.L_x_7:
[----:B------:R-:W-:-:S00]  /*0a70*/  BRA `(.L_x_7) ;  /* 0xfffffffc00fc7947 */ /* 0x000fc0000383ffff */
[----:B------:R-:W-:-:S00]  /*0a80*/  NOP ;  /* 0x0000000000007918 */ /* 0x000fc00000000000 */
[----:B------:R-:W-:-:S00]  /*0a90*/  NOP ;  /* 0x0000000000007918 */ /* 0x000fc00000000000 */
[----:B------:R-:W-:-:S00]  /*0aa0*/  NOP ;  /* 0x0000000000007918 */ /* 0x000fc00000000000 */
[----:B------:R-:W-:-:S00]  /*0ab0*/  NOP ;  /* 0x0000000000007918 */ /* 0x000fc00000000000 */
[----:B------:R-:W-:-:S00]  /*0ac0*/  NOP ;  /* 0x0000000000007918 */ /* 0x000fc00000000000 */
[----:B------:R-:W-:-:S00]  /*0ad0*/  NOP ;  /* 0x0000000000007918 */ /* 0x000fc00000000000 */
[----:B------:R-:W-:-:S00]  /*0ae0*/  NOP ;  /* 0x0000000000007918 */ /* 0x000fc00000000000 */
[----:B------:R-:W-:-:S00]  /*0af0*/  NOP ;  /* 0x0000000000007918 */ /* 0x000fc00000000000 */
.L_x_8:


//--------------------- .nv.shared._Z8multiplyPiS_S_i --------------------------
	.section	.nv.shared._Z8multiplyPiS_S_i,"aw",@nobits
	.sectionflags	@""
	.align	16
	.zero		1024


//--------------------- .nv.shared.reserved.0     --------------------------
	.section	.nv.shared.reserved.0,"aw",@nobits
	.weak		__nv_reservedSMEM_offset_0_alias
	.size		__nv_reservedSMEM_offset_0_alias, 0, 64
	.other		__nv_reservedSMEM_offset_0_alias,@"STO_CUDA_RESERVED_SHARED STV_DEFAULT"
__nv_reservedSMEM_offset_0_alias:
	.zero		0
	.zero		64


//--------------------- .nv.constant0._Z8multiplyPiS_S_i --------------------------
	.section	.nv.constant0._Z8multiplyPiS_S_i,"a",@progbits
	.sectionflags	@""
	.align	4
.nv.constant0._Z8multiplyPiS_S_i:
	.zero		924


//--------------------- SYMBOLS --------------------------

	.type		.nv.reservedSmem.offset0,@object
	.size		.nv.reservedSmem.offset0,0x4
	.type		.nv.reservedSmem.cap,@object
	.size		.nv.reservedSmem.cap,0x4
